	.headerflags	@"EF_CUDA_TEXMODE_UNIFIED EF_CUDA_64BIT_ADDRESS EF_CUDA_ACCELERATORS EF_CUDA_SM90 EF_CUDA_VIRTUAL_SM(EF_CUDA_SM90)"
	.elftype	@"ET_EXEC"


//--------------------- .nv.info                  --------------------------
	.section	.nv.info,"",@"SHT_CUDA_INFO"
	.align	4


	//----- nvinfo : EIATTR_REGCOUNT
	.align		4
        /*0000*/ 	.byte	0x04, 0x2f
        /*0002*/ 	.short	(.L_3 - .L_2)
	.align		4
.L_2:
        /*0004*/ 	.word	index@(triton_poi_fused_cat_div_1)
        /*0008*/ 	.word	0x00000010


	//----- nvinfo : EIATTR_MIN_STACK_SIZE
	.align		4
.L_3:
        /*000c*/ 	.byte	0x04, 0x12
        /*000e*/ 	.short	(.L_5 - .L_4)
	.align		4
.L_4:
        /*0010*/ 	.word	index@(triton_poi_fused_cat_div_1)
        /*0014*/ 	.word	0x00000000


	//----- nvinfo : EIATTR_FRAME_SIZE
	.align		4
.L_5:
        /*0018*/ 	.byte	0x04, 0x11
        /*001a*/ 	.short	(.L_7 - .L_6)
	.align		4
.L_6:
        /*001c*/ 	.word	index@(triton_poi_fused_cat_div_1)
        /*0020*/ 	.word	0x00000000


	//----- nvinfo : EIATTR_MIN_STACK_SIZE
	.align		4
.L_7:
        /*0024*/ 	.byte	0x04, 0x12
        /*0026*/ 	.short	(.L_9 - .L_8)
	.align		4
.L_8:
        /*0028*/ 	.word	index@(triton_poi_fused_cat_div_1)
        /*002c*/ 	.word	0x00000000
.L_9:


//--------------------- .nv.info.triton_poi_fused_cat_div_1 --------------------------
	.section	.nv.info.triton_poi_fused_cat_div_1,"",@"SHT_CUDA_INFO"
	.sectionflags	@""
	.align	4


	//----- nvinfo : EIATTR_CUDA_API_VERSION
	.align		4
        /*0000*/ 	.byte	0x04, 0x37
        /*0002*/ 	.short	(.L_11 - .L_10)
.L_10:
        /*0004*/ 	.word	0x0000007c


	//----- nvinfo : EIATTR_KPARAM_INFO
	.align		4
.L_11:
        /*0008*/ 	.byte	0x04, 0x17
        /*000a*/ 	.short	(.L_13 - .L_12)
.L_12:
        /*000c*/ 	.word	0x00000000
        /*0010*/ 	.short	0x0004
        /*0012*/ 	.short	0x0020
        /*0014*/ 	.byte	0x00, 0xf0, 0x11, 0x00


	//----- nvinfo : EIATTR_KPARAM_INFO
	.align		4
.L_13:
        /*0018*/ 	.byte	0x04, 0x17
        /*001a*/ 	.short	(.L_15 - .L_14)
.L_14:
        /*001c*/ 	.word	0x00000000
        /*0020*/ 	.short	0x0003
        /*0022*/ 	.short	0x0018
        /*0024*/ 	.byte	0x00, 0xf4, 0x21, 0x00


	//----- nvinfo : EIATTR_KPARAM_INFO
	.align		4
.L_15:
        /*0028*/ 	.byte	0x04, 0x17
        /*002a*/ 	.short	(.L_17 - .L_16)
.L_16:
        /*002c*/ 	.word	0x00000000
        /*0030*/ 	.short	0x0002
        /*0032*/ 	.short	0x0010
        /*0034*/ 	.byte	0x00, 0xf4, 0x21, 0x00


	//----- nvinfo : EIATTR_KPARAM_INFO
	.align		4
.L_17:
        /*0038*/ 	.byte	0x04, 0x17
        /*003a*/ 	.short	(.L_19 - .L_18)
.L_18:
        /*003c*/ 	.word	0x00000000
        /*0040*/ 	.short	0x0001
        /*0042*/ 	.short	0x0008
        /*0044*/ 	.byte	0x00, 0xf4, 0x21, 0x00


	//----- nvinfo : EIATTR_KPARAM_INFO
	.align		4
.L_19:
        /*0048*/ 	.byte	0x04, 0x17
        /*004a*/ 	.short	(.L_21 - .L_20)
.L_20:
        /*004c*/ 	.word	0x00000000
        /*0050*/ 	.short	0x0000
        /*0052*/ 	.short	0x0000
        /*0054*/ 	.byte	0x00, 0xf4, 0x21, 0x00


	//----- nvinfo : EIATTR_SPARSE_MMA_MASK
	.align		4
.L_21:
        /*0058*/ 	.byte	0x03, 0x50
        /*005a*/ 	.short	0x0000


	//----- nvinfo : EIATTR_MAXREG_COUNT
	.align		4
        /*005c*/ 	.byte	0x03, 0x1b
        /*005e*/ 	.short	0x00ff


	//----- nvinfo : EIATTR_EXIT_INSTR_OFFSETS
	.align		4
        /*0060*/ 	.byte	0x04, 0x1c
        /*0062*/ 	.short	(.L_23 - .L_22)


	//   ....[0]....
.L_22:
        /*0064*/ 	.word	0x000003f0


	//   ....[1]....
        /*0068*/ 	.word	0x00000410


	//----- nvinfo : EIATTR_REQNTID
	.align		4
.L_23:
        /*006c*/ 	.byte	0x04, 0x10
        /*006e*/ 	.short	(.L_25 - .L_24)
.L_24:
        /*0070*/ 	.word	0x00000080
        /*0074*/ 	.word	0x00000001
        /*0078*/ 	.word	0x00000001


	//----- nvinfo : EIATTR_CBANK_PARAM_SIZE
	.align		4
.L_25:
        /*007c*/ 	.byte	0x03, 0x19
        /*007e*/ 	.short	0x0024


	//----- nvinfo : EIATTR_PARAM_CBANK
	.align		4
        /*0080*/ 	.byte	0x04, 0x0a
        /*0082*/ 	.short	(.L_27 - .L_26)
	.align		4
.L_26:
        /*0084*/ 	.word	index@(.nv.constant0.triton_poi_fused_cat_div_1)
        /*0088*/ 	.short	0x0210
        /*008a*/ 	.short	0x0024


	//----- nvinfo : EIATTR_SW_WAR
	.align		4
.L_27:
        /*008c*/ 	.byte	0x04, 0x36
        /*008e*/ 	.short	(.L_29 - .L_28)
.L_28:
        /*0090*/ 	.word	0x00000008
.L_29:


//--------------------- .nv.callgraph             --------------------------
	.section	.nv.callgraph,"",@"SHT_CUDA_CALLGRAPH"
	.align	4
	.sectionentsize	8
	.align		4
        /*0000*/ 	.word	0x00000000
	.align		4
        /*0004*/ 	.word	0xffffffff
	.align		4
        /*0008*/ 	.word	0x00000000
	.align		4
        /*000c*/ 	.word	0xfffffffe
	.align		4
        /*0010*/ 	.word	0x00000000
	.align		4
        /*0014*/ 	.word	0xfffffffd
	.align		4
        /*0018*/ 	.word	0x00000000
	.align		4
        /*001c*/ 	.word	0xfffffffc


//--------------------- .nv.constant4             --------------------------
	.section	.nv.constant4,"a",@progbits
	.align	8
	.align		8
.nv.constant4:
        /*0000*/ 	.dword	_$_str
	.align		8
        /*0008*/ 	.dword	_$_str_$_2


//--------------------- .text.triton_poi_fused_cat_div_1 --------------------------
	.section	.text.triton_poi_fused_cat_div_1,"ax",@progbits
	.align	128
        .global         triton_poi_fused_cat_div_1
        .type           triton_poi_fused_cat_div_1,@function
        .size           triton_poi_fused_cat_div_1,(.L_x_1 - triton_poi_fused_cat_div_1)
        .other          triton_poi_fused_cat_div_1,@"STO_CUDA_ENTRY STV_DEFAULT"
triton_poi_fused_cat_div_1:
.text.triton_poi_fused_cat_div_1:
[----:B------:R-:W0:Y:S02]  /*0000*/  LDC R1, c[0x0][0x28] ;  /* 0x00000a00ff017b82 */ /* 0x000e240000000800 */
[----:B------:R-:W1:Y:S01]  /*0010*/  S2R R0, SR_TID.X ;  /* 0x0000000000007919 */ /* 0x000e620000002100 */
[----:B------:R-:W2:Y:S01]  /*0020*/  LDC.64 R4, c[0x0][0x220] ;  /* 0x00008800ff047b82 */ /* 0x000ea20000000a00 */
[----:B------:R-:W-:Y:S01]  /*0030*/  ULDC.64 UR4, c[0x0][0x208] ;  /* 0x0000820000047ab9 */ /* 0x000fe20000000a00 */
[----:B------:R-:W3:Y:S06]  /*0040*/  S2R R11, SR_CTAID.X ;  /* 0x00000000000b7919 */ /* 0x000eec0000002500 */
[----:B------:R-:W4:Y:S01]  /*0050*/  LDC.64 R8, c[0x0][0x218] ;  /* 0x00008600ff087b82 */ /* 0x000f220000000a00 */
[----:B-1----:R-:W-:Y:S01]  /*0060*/  IMAD.SHL.U32 R0, R0, 0x2, RZ ;  /* 0x0000000200007824 */ /* 0x002fe200078e00ff */
[----:B---3--:R-:W-:-:S04]  /*0070*/  SHF.R.S32.HI R3, RZ, 0x17, R11 ;  /* 0x00000017ff037819 */ /* 0x008fc8000001140b */
[----:B------:R-:W-:Y:S02]  /*0080*/  LOP3.LUT R0, R0, 0xfe, RZ, 0xc0, !PT ;  /* 0x000000fe00007812 */ /* 0x000fe400078ec0ff */
[----:B------:R-:W-:Y:S02]  /*0090*/  SGXT R3, R3, 0x1 ;  /* 0x000000010303781a */ /* 0x000fe40000000200 */
[----:B------:R-:W-:-:S04]  /*00a0*/  PRMT R0, R0, 0x6540, R11 ;  /* 0x0000654000007816 */ /* 0x000fc8000000000b */
[-C--:B------:R-:W-:Y:S02]  /*00b0*/  LEA.HI R2, R3, R0.reuse, RZ, 0x4 ;  /* 0x0000000003027211 */ /* 0x080fe400078f20ff */
[----:B------:R-:W-:Y:S02]  /*00c0*/  SHF.R.S32.HI R3, RZ, 0x1f, R0 ;  /* 0x0000001fff037819 */ /* 0x000fe40000011400 */
[----:B------:R-:W-:Y:S02]  /*00d0*/  LOP3.LUT R7, R2, 0xfffffff0, RZ, 0xc0, !PT ;  /* 0xfffffff002077812 */ /* 0x000fe400078ec0ff */
[----:B------:R-:W-:Y:S02]  /*00e0*/  LEA.HI R3, R3, R0, RZ, 0x6 ;  /* 0x0000000003037211 */ /* 0x000fe400078f30ff */
[C---:B------:R-:W-:Y:S01]  /*00f0*/  ISETP.GE.AND P0, PT, R0.reuse, 0x200, PT ;  /* 0x000002000000780c */ /* 0x040fe20003f06270 */
[----:B------:R-:W-:Y:S01]  /*0100*/  IMAD.IADD R2, R0, 0x1, -R7 ;  /* 0x0000000100027824 */ /* 0x000fe200078e0a07 */
[----:B------:R-:W-:Y:S01]  /*0110*/  SHF.R.S32.HI R3, RZ, 0x6, R3 ;  /* 0x00000006ff037819 */ /* 0x000fe20000011403 */
[----:B------:R-:W1:Y:S04]  /*0120*/  LDC.64 R6, c[0x0][0x210] ;  /* 0x00008400ff067b82 */ /* 0x000e680000000a00 */
[----:B------:R-:W-:-:S04]  /*0130*/  IMAD R3, R3, 0x10, R2 ;  /* 0x0000001003037824 */ /* 0x000fc800078e0202 */
[----:B--2---:R-:W-:Y:S01]  /*0140*/  IMAD.WIDE R4, R3, 0x4, R4 ;  /* 0x0000000403047825 */ /* 0x004fe200078e0204 */
[----:B------:R-:W-:-:S06]  /*0150*/  CS2R R2, SRZ ;  /* 0x0000000000027805 */ /* 0x000fcc000001ff00 */
[----:B------:R2:W3:Y:S01]  /*0160*/  @!P0 LDG.E.EL.64 R2, desc[UR4][R4.64] ;  /* 0x0000000404028981 */ /* 0x0004e2000c2e1b00 */
[----:B------:R-:W-:Y:S01]  /*0170*/  IMAD.SHL.U32 R10, R11, 0x100, RZ ;  /* 0x000001000b0a7824 */ /* 0x000fe200078e00ff */
[C---:B------:R-:W-:Y:S01]  /*0180*/  ISETP.GE.AND P1, PT, R0.reuse, 0x100, PT ;  /* 0x000001000000780c */ /* 0x040fe20003f26270 */
[----:B------:R-:W-:-:S03]  /*0190*/  VIADD R13, R0, 0xffffff00 ;  /* 0xffffff00000d7836 */ /* 0x000fc60000000000 */
[----:B------:R-:W-:Y:S02]  /*01a0*/  ISETP.NE.AND P3, PT, R10, 0x100, PT ;  /* 0x000001000a00780c */ /* 0x000fe40003f65270 */
[----:B------:R-:W-:Y:S01]  /*01b0*/  CS2R R10, SRZ ;  /* 0x00000000000a7805 */ /* 0x000fe2000001ff00 */
[----:B----4-:R-:W-:Y:S01]  /*01c0*/  IMAD.WIDE R8, R13, 0x4, R8 ;  /* 0x000000040d087825 */ /* 0x010fe200078e0208 */
[----:B--2---:R-:W-:-:S03]  /*01d0*/  CS2R R4, SRZ ;  /* 0x0000000000047805 */ /* 0x004fc6000001ff00 */
[----:B-1----:R-:W-:-:S05]  /*01e0*/  IMAD.WIDE R6, R0, 0x4, R6 ;  /* 0x0000000400067825 */ /* 0x002fca00078e0206 */
[----:B------:R-:W2:Y:S04]  /*01f0*/  @!P1 LDG.E.64 R10, desc[UR4][R6.64] ;  /* 0x00000004060a9981 */ /* 0x000ea8000c1e1b00 */
[----:B------:R-:W4:Y:S01]  /*0200*/  @!P3 LDG.E.64 R4, desc[UR4][R8.64] ;  /* 0x000000040804b981 */ /* 0x000f22000c1e1b00 */
[----:B---3--:R-:W1:Y:S08]  /*0210*/  MUFU.SQRT R12, R2 ;  /* 0x00000002000c7308 */ /* 0x008e700000002000 */
[----:B------:R3:W5:Y:S01]  /*0220*/  MUFU.SQRT R13, R3 ;  /* 0x00000003000d7308 */ /* 0x0007620000002000 */
[----:B-1----:R-:W-:-:S02]  /*0230*/  FSETP.GT.AND P4, PT, R12, 9.9999999600419720025e-13, PT ;  /* 0x2b8cbccc0c00780b */ /* 0x002fc40003f84000 */
[----:B------:R-:W-:Y:S01]  /*0240*/  FSETP.NAN.AND P5, PT, R12, R12, PT ;  /* 0x0000000c0c00720b */ /* 0x000fe20003fa8000 */
[----:B---3--:R-:W1:Y:S01]  /*0250*/  LDC.64 R2, c[0x0][0x228] ;  /* 0x00008a00ff027b82 */ /* 0x008e620000000a00 */
[----:B--2---:R-:W-:Y:S02]  /*0260*/  SEL R11, R11, RZ, !P1 ;  /* 0x000000ff0b0b7207 */ /* 0x004fe40004800000 */
[----:B------:R-:W-:Y:S02]  /*0270*/  SEL R10, R10, RZ, !P1 ;  /* 0x000000ff0a0a7207 */ /* 0x000fe40004800000 */
[----:B-----5:R-:W-:Y:S02]  /*0280*/  FSETP.GT.AND P2, PT, R13, 9.9999999600419720025e-13, PT ;  /* 0x2b8cbccc0d00780b */ /* 0x020fe40003f44000 */
[----:B----4-:R-:W-:Y:S02]  /*0290*/  @P1 SEL R11, R5, RZ, !P3 ;  /* 0x000000ff050b1207 */ /* 0x010fe40005800000 */
[----:B------:R-:W-:-:S02]  /*02a0*/  @P1 SEL R10, R4, RZ, !P3 ;  /* 0x000000ff040a1207 */ /* 0x000fc40005800000 */
[----:B------:R-:W-:Y:S02]  /*02b0*/  @!P4 FSEL R12, R12, 9.9999999600419720025e-13, P5 ;  /* 0x2b8cbccc0c0cc808 */ /* 0x000fe40002800000 */
[----:B------:R-:W-:Y:S02]  /*02c0*/  FSETP.NAN.AND P5, PT, R13, R13, PT ;  /* 0x0000000d0d00720b */ /* 0x000fe40003fa8000 */
[----:B------:R-:W-:-:S03]  /*02d0*/  FSETP.GT.AND P4, PT, R12, 8.50705917302346158658e+37, PT ;  /* 0x7e8000000c00780b */ /* 0x000fc60003f84000 */
[----:B------:R-:W-:Y:S02]  /*02e0*/  @!P2 FSEL R13, R13, 9.9999999600419720025e-13, P5 ;  /* 0x2b8cbccc0d0da808 */ /* 0x000fe40002800000 */
[----:B------:R-:W-:Y:S02]  /*02f0*/  FSETP.GEU.AND P5, PT, R12, 1.175494350822287508e-38, PT ;  /* 0x008000000c00780b */ /* 0x000fe40003fae000 */
[C---:B------:R-:W-:Y:S02]  /*0300*/  FSETP.GT.AND P2, PT, R13.reuse, 8.50705917302346158658e+37, PT ;  /* 0x7e8000000d00780b */ /* 0x040fe40003f44000 */
[----:B------:R-:W-:Y:S01]  /*0310*/  FSETP.GEU.AND P6, PT, R13, 1.175494350822287508e-38, PT ;  /* 0x008000000d00780b */ /* 0x000fe20003fce000 */
[----:B-1----:R-:W-:-:S04]  /*0320*/  IMAD.WIDE R2, R0, 0x4, R2 ;  /* 0x0000000400027825 */ /* 0x002fc800078e0202 */
[----:B------:R-:W-:Y:S01]  /*0330*/  @P4 FMUL R12, R12, 0.25 ;  /* 0x3e8000000c0c4820 */ /* 0x000fe20000400000 */
[----:B------:R-:W-:-:S03]  /*0340*/  @P4 FMUL R10, R10, 0.25 ;  /* 0x3e8000000a0a4820 */ /* 0x000fc60000400000 */
[----:B------:R-:W-:Y:S01]  /*0350*/  @!P5 FMUL R12, R12, 16777216 ;  /* 0x4b8000000c0cd820 */ /* 0x000fe20000400000 */
[----:B------:R-:W-:Y:S01]  /*0360*/  @!P5 FMUL R10, R10, 16777216 ;  /* 0x4b8000000a0ad820 */ /* 0x000fe20000400000 */
[----:B------:R-:W-:Y:S01]  /*0370*/  @P2 FMUL R13, R13, 0.25 ;  /* 0x3e8000000d0d2820 */ /* 0x000fe20000400000 */
[----:B------:R-:W-:Y:S01]  /*0380*/  @P2 FMUL R11, R11, 0.25 ;  /* 0x3e8000000b0b2820 */ /* 0x000fe20000400000 */
[----:B------:R-:W1:Y:S02]  /*0390*/  MUFU.RCP R7, R12 ;  /* 0x0000000c00077308 */ /* 0x000e640000001000 */
[----:B------:R-:W-:Y:S01]  /*03a0*/  @!P6 FMUL R13, R13, 16777216 ;  /* 0x4b8000000d0de820 */ /* 0x000fe20000400000 */
[----:B------:R-:W-:-:S05]  /*03b0*/  @!P6 FMUL R11, R11, 16777216 ;  /* 0x4b8000000b0be820 */ /* 0x000fca0000400000 */
[----:B------:R-:W2:Y:S01]  /*03c0*/  MUFU.RCP R6, R13 ;  /* 0x0000000d00067308 */ /* 0x000ea20000001000 */
[----:B-1----:R-:W-:Y:S01]  /*03d0*/  FMUL R10, R7, R10 ;  /* 0x0000000a070a7220 */ /* 0x002fe20000400000 */
[----:B--2---:R-:W-:Y:S01]  /*03e0*/  FMUL R11, R6, R11 ;  /* 0x0000000b060b7220 */ /* 0x004fe20000400000 */
[----:B------:R-:W-:Y:S06]  /*03f0*/  @P0 EXIT ;  /* 0x000000000000094d */ /* 0x000fec0003800000 */
[----:B------:R-:W-:Y:S01]  /*0400*/  STG.E.64 desc[UR4][R2.64], R10 ;  /* 0x0000000a02007986 */ /* 0x000fe2000c101b04 */
[----:B------:R-:W-:Y:S05]  /*0410*/  EXIT ;  /* 0x000000000000794d */ /* 0x000fea0003800000 */
.L_x_0:
[----:B------:R-:W-:-:S00]  /*0420*/  BRA `(.L_x_0) ;  /* 0xfffffffc00fc7947 */ /* 0x000fc0000383ffff */
[----:B------:R-:W-:-:S00]  /*0430*/  NOP ;  /* 0x0000000000007918 */ /* 0x000fc00000000000 */
        /* <DEDUP_REMOVED lines=12> */
.L_x_1:


//--------------------- .nv.global.init           --------------------------
	.section	.nv.global.init,"aw",@progbits
.nv.global.init:
	.type		_$_str,@object
	.size		_$_str,(_$_str_$_2 - _$_str)
_$_str:
        /*0000*/ 	.byte	0x5f, 0x5f, 0x43, 0x55, 0x44, 0x41, 0x5f, 0x46, 0x54, 0x5a, 0x00
	.type		_$_str_$_2,@object
	.size		_$_str_$_2,(.L_1 - _$_str_$_2)
_$_str_$_2:
        /*000b*/ 	.byte	0x5f, 0x5f, 0x43, 0x55, 0x44, 0x41, 0x5f, 0x50, 0x52, 0x45, 0x43, 0x5f, 0x53, 0x51, 0x52, 0x54
        /*001b*/ 	.byte	0x00
.L_1:


//--------------------- .nv.constant0.triton_poi_fused_cat_div_1 --------------------------
	.section	.nv.constant0.triton_poi_fused_cat_div_1,"a",@progbits
	.sectionflags	@""
	.align	4
.nv.constant0.triton_poi_fused_cat_div_1:
	.zero		564
